	.headerflags	@"EF_CUDA_TEXMODE_UNIFIED EF_CUDA_64BIT_ADDRESS EF_CUDA_ACCELERATORS EF_CUDA_SM90 EF_CUDA_VIRTUAL_SM(EF_CUDA_SM90)"
	.elftype	@"ET_EXEC"


//--------------------- .nv.info                  --------------------------
	.section	.nv.info,"",@"SHT_CUDA_INFO"
	.align	4


	//----- nvinfo : EIATTR_REGCOUNT
	.align		4
        /*0000*/ 	.byte	0x04, 0x2f
        /*0002*/ 	.short	(.L_1 - .L_0)
	.align		4
.L_0:
        /*0004*/ 	.word	index@(triton_poi_fused_cat_3)
        /*0008*/ 	.word	0x00000011


	//----- nvinfo : EIATTR_MIN_STACK_SIZE
	.align		4
.L_1:
        /*000c*/ 	.byte	0x04, 0x12
        /*000e*/ 	.short	(.L_3 - .L_2)
	.align		4
.L_2:
        /*0010*/ 	.word	index@(triton_poi_fused_cat_3)
        /*0014*/ 	.word	0x00000000


	//----- nvinfo : EIATTR_FRAME_SIZE
	.align		4
.L_3:
        /*0018*/ 	.byte	0x04, 0x11
        /*001a*/ 	.short	(.L_5 - .L_4)
	.align		4
.L_4:
        /*001c*/ 	.word	index@(triton_poi_fused_cat_3)
        /*0020*/ 	.word	0x00000000


	//----- nvinfo : EIATTR_MIN_STACK_SIZE
	.align		4
.L_5:
        /*0024*/ 	.byte	0x04, 0x12
        /*0026*/ 	.short	(.L_7 - .L_6)
	.align		4
.L_6:
        /*0028*/ 	.word	index@(triton_poi_fused_cat_3)
        /*002c*/ 	.word	0x00000000
.L_7:


//--------------------- .nv.info.triton_poi_fused_cat_3 --------------------------
	.section	.nv.info.triton_poi_fused_cat_3,"",@"SHT_CUDA_INFO"
	.sectionflags	@""
	.align	4


	//----- nvinfo : EIATTR_CUDA_API_VERSION
	.align		4
        /*0000*/ 	.byte	0x04, 0x37
        /*0002*/ 	.short	(.L_9 - .L_8)
.L_8:
        /*0004*/ 	.word	0x0000007c


	//----- nvinfo : EIATTR_KPARAM_INFO
	.align		4
.L_9:
        /*0008*/ 	.byte	0x04, 0x17
        /*000a*/ 	.short	(.L_11 - .L_10)
.L_10:
        /*000c*/ 	.word	0x00000000
        /*0010*/ 	.short	0x0004
        /*0012*/ 	.short	0x0020
        /*0014*/ 	.byte	0x00, 0xf0, 0x11, 0x00


	//----- nvinfo : EIATTR_KPARAM_INFO
	.align		4
.L_11:
        /*0018*/ 	.byte	0x04, 0x17
        /*001a*/ 	.short	(.L_13 - .L_12)
.L_12:
        /*001c*/ 	.word	0x00000000
        /*0020*/ 	.short	0x0003
        /*0022*/ 	.short	0x0018
        /*0024*/ 	.byte	0x00, 0xf4, 0x21, 0x00


	//----- nvinfo : EIATTR_KPARAM_INFO
	.align		4
.L_13:
        /*0028*/ 	.byte	0x04, 0x17
        /*002a*/ 	.short	(.L_15 - .L_14)
.L_14:
        /*002c*/ 	.word	0x00000000
        /*0030*/ 	.short	0x0002
        /*0032*/ 	.short	0x0010
        /*0034*/ 	.byte	0x00, 0xf4, 0x21, 0x00


	//----- nvinfo : EIATTR_KPARAM_INFO
	.align		4
.L_15:
        /*0038*/ 	.byte	0x04, 0x17
        /*003a*/ 	.short	(.L_17 - .L_16)
.L_16:
        /*003c*/ 	.word	0x00000000
        /*0040*/ 	.short	0x0001
        /*0042*/ 	.short	0x0008
        /*0044*/ 	.byte	0x00, 0xf4, 0x21, 0x00


	//----- nvinfo : EIATTR_KPARAM_INFO
	.align		4
.L_17:
        /*0048*/ 	.byte	0x04, 0x17
        /*004a*/ 	.short	(.L_19 - .L_18)
.L_18:
        /*004c*/ 	.word	0x00000000
        /*0050*/ 	.short	0x0000
        /*0052*/ 	.short	0x0000
        /*0054*/ 	.byte	0x00, 0xf4, 0x21, 0x00


	//----- nvinfo : EIATTR_SPARSE_MMA_MASK
	.align		4
.L_19:
        /*0058*/ 	.byte	0x03, 0x50
        /*005a*/ 	.short	0x0000


	//----- nvinfo : EIATTR_MAXREG_COUNT
	.align		4
        /*005c*/ 	.byte	0x03, 0x1b
        /*005e*/ 	.short	0x00ff


	//----- nvinfo : EIATTR_EXIT_INSTR_OFFSETS
	.align		4
        /*0060*/ 	.byte	0x04, 0x1c
        /*0062*/ 	.short	(.L_21 - .L_20)


	//   ....[0]....
.L_20:
        /*0064*/ 	.word	0x000004a0


	//   ....[1]....
        /*0068*/ 	.word	0x000004c0


	//----- nvinfo : EIATTR_REQNTID
	.align		4
.L_21:
        /*006c*/ 	.byte	0x04, 0x10
        /*006e*/ 	.short	(.L_23 - .L_22)
.L_22:
        /*0070*/ 	.word	0x00000080
        /*0074*/ 	.word	0x00000001
        /*0078*/ 	.word	0x00000001


	//----- nvinfo : EIATTR_CBANK_PARAM_SIZE
	.align		4
.L_23:
        /*007c*/ 	.byte	0x03, 0x19
        /*007e*/ 	.short	0x0024


	//----- nvinfo : EIATTR_PARAM_CBANK
	.align		4
        /*0080*/ 	.byte	0x04, 0x0a
        /*0082*/ 	.short	(.L_25 - .L_24)
	.align		4
.L_24:
        /*0084*/ 	.word	index@(.nv.constant0.triton_poi_fused_cat_3)
        /*0088*/ 	.short	0x0210
        /*008a*/ 	.short	0x0024


	//----- nvinfo : EIATTR_SW_WAR
	.align		4
.L_25:
        /*008c*/ 	.byte	0x04, 0x36
        /*008e*/ 	.short	(.L_27 - .L_26)
.L_26:
        /*0090*/ 	.word	0x00000008
.L_27:


//--------------------- .nv.callgraph             --------------------------
	.section	.nv.callgraph,"",@"SHT_CUDA_CALLGRAPH"
	.align	4
	.sectionentsize	8
	.align		4
        /*0000*/ 	.word	0x00000000
	.align		4
        /*0004*/ 	.word	0xffffffff
	.align		4
        /*0008*/ 	.word	0x00000000
	.align		4
        /*000c*/ 	.word	0xfffffffe
	.align		4
        /*0010*/ 	.word	0x00000000
	.align		4
        /*0014*/ 	.word	0xfffffffd
	.align		4
        /*0018*/ 	.word	0x00000000
	.align		4
        /*001c*/ 	.word	0xfffffffc


//--------------------- .text.triton_poi_fused_cat_3 --------------------------
	.section	.text.triton_poi_fused_cat_3,"ax",@progbits
	.align	128
        .global         triton_poi_fused_cat_3
        .type           triton_poi_fused_cat_3,@function
        .size           triton_poi_fused_cat_3,(.L_x_1 - triton_poi_fused_cat_3)
        .other          triton_poi_fused_cat_3,@"STO_CUDA_ENTRY STV_DEFAULT"
triton_poi_fused_cat_3:
.text.triton_poi_fused_cat_3:
[----:B------:R-:W0:Y:S02]  /*0000*/  LDC R1, c[0x0][0x28] ;  /* 0x00000a00ff017b82 */ /* 0x000e240000000800 */
[----:B------:R-:W1:Y:S01]  /*0010*/  S2R R0, SR_TID.X ;  /* 0x0000000000007919 */ /* 0x000e620000002100 */
[----:B------:R-:W-:Y:S01]  /*0020*/  ULDC.64 UR6, c[0x0][0x220] ;  /* 0x0000880000067ab9 */ /* 0x000fe20000000a00 */
[----:B------:R-:W-:Y:S01]  /*0030*/  ULDC.64 UR4, c[0x0][0x208] ;  /* 0x0000820000047ab9 */ /* 0x000fe20000000a00 */
[----:B------:R-:W2:Y:S01]  /*0040*/  S2R R3, SR_CTAID.X ;  /* 0x0000000000037919 */ /* 0x000ea20000002500 */
[----:B-1----:R-:W-:-:S05]  /*0050*/  LOP3.LUT R0, R0, 0x7f, RZ, 0xc0, !PT ;  /* 0x0000007f00007812 */ /* 0x002fca00078ec0ff */
[----:B--2---:R-:W-:Y:S02]  /*0060*/  IMAD R0, R3, 0x80, R0 ;  /* 0x0000008003007824 */ /* 0x004fe400078e0200 */
[----:B------:R-:W1:Y:S03]  /*0070*/  LDC.64 R2, c[0x0][0x218] ;  /* 0x00008600ff027b82 */ /* 0x000e660000000a00 */
[----:B------:R-:W-:Y:S02]  /*0080*/  SHF.R.S32.HI R5, RZ, 0x1f, R0 ;  /* 0x0000001fff057819 */ /* 0x000fe40000011400 */
[----:B------:R-:W-:Y:S02]  /*0090*/  ISETP.GE.AND P0, PT, R0, 0x200, PT ;  /* 0x000002000000780c */ /* 0x000fe40003f06270 */
[CC--:B------:R-:W-:Y:S02]  /*00a0*/  LEA.HI R4, R5.reuse, R0.reuse, RZ, 0x4 ;  /* 0x0000000005047211 */ /* 0x0c0fe400078f20ff */
[----:B------:R-:W-:-:S02]  /*00b0*/  LEA.HI R8, R5, R0, RZ, 0x7 ;  /* 0x0000000005087211 */ /* 0x000fc400078f38ff */
[----:B------:R-:W-:Y:S02]  /*00c0*/  SHF.R.S32.HI R6, RZ, 0x4, R4 ;  /* 0x00000004ff067819 */ /* 0x000fe40000011404 */
[----:B------:R-:W-:Y:S02]  /*00d0*/  SHF.R.S32.HI R9, RZ, 0x7, R8 ;  /* 0x00000007ff097819 */ /* 0x000fe40000011408 */
[----:B------:R-:W-:Y:S02]  /*00e0*/  LEA.HI R7, R6, R6, RZ, 0x3 ;  /* 0x0000000606077211 */ /* 0x000fe400078f18ff */
[----:B------:R-:W-:Y:S01]  /*00f0*/  LOP3.LUT R5, R4, 0xfffffff0, RZ, 0xc0, !PT ;  /* 0xfffffff004057812 */ /* 0x000fe200078ec0ff */
[----:B------:R-:W-:Y:S01]  /*0100*/  IMAD.SHL.U32 R4, R9, 0x40, RZ ;  /* 0x0000004009047824 */ /* 0x000fe200078e00ff */
[----:B------:R-:W-:Y:S01]  /*0110*/  LOP3.LUT R7, R7, 0xfffffff8, RZ, 0xc0, !PT ;  /* 0xfffffff807077812 */ /* 0x000fe200078ec0ff */
[----:B------:R-:W-:Y:S01]  /*0120*/  IMAD.MOV.U32 R9, RZ, RZ, RZ ;  /* 0x000000ffff097224 */ /* 0x000fe200078e00ff */
[----:B------:R-:W-:Y:S01]  /*0130*/  LOP3.LUT R11, R8, 0xffffff80, RZ, 0xc0, !PT ;  /* 0xffffff80080b7812 */ /* 0x000fe200078ec0ff */
[----:B------:R-:W-:-:S02]  /*0140*/  IMAD.IADD R5, R0, 0x1, -R5 ;  /* 0x0000000100057824 */ /* 0x000fc400078e0a05 */
[----:B------:R-:W-:Y:S01]  /*0150*/  IMAD.IADD R7, R6, 0x1, -R7 ;  /* 0x0000000106077824 */ /* 0x000fe200078e0a07 */
[----:B------:R-:W-:Y:S02]  /*0160*/  SHF.R.S32.HI R6, RZ, 0x1f, R4 ;  /* 0x0000001fff067819 */ /* 0x000fe40000011404 */
[----:B------:R-:W-:Y:S02]  /*0170*/  SHF.R.S32.HI R8, RZ, 0x1f, R5 ;  /* 0x0000001fff087819 */ /* 0x000fe40000011405 */
[C---:B------:R-:W-:Y:S02]  /*0180*/  ISETP.GE.AND P1, PT, R7.reuse, 0x4, PT ;  /* 0x000000040700780c */ /* 0x040fe40003f26270 */
[C---:B------:R-:W-:Y:S01]  /*0190*/  ISETP.GT.AND P3, PT, R7.reuse, 0x3, !P0 ;  /* 0x000000030700780c */ /* 0x040fe20004764270 */
[----:B------:R-:W-:Y:S01]  /*01a0*/  IMAD.SHL.U32 R7, R7, 0x10, RZ ;  /* 0x0000001007077824 */ /* 0x000fe200078e00ff */
[----:B------:R-:W-:Y:S02]  /*01b0*/  ISETP.LT.AND P2, PT, R0, 0x200, !P1 ;  /* 0x000002000000780c */ /* 0x000fe40004f41270 */
[----:B------:R-:W-:-:S02]  /*01c0*/  IADD3 R11, R4, R0, -R11 ;  /* 0x00000000040b7210 */ /* 0x000fc40007ffe80b */
[----:B------:R-:W-:Y:S02]  /*01d0*/  IADD3 R10, P4, P5, R7, R5, R4 ;  /* 0x00000005070a7210 */ /* 0x000fe40007d9e004 */
[----:B------:R-:W-:Y:S01]  /*01e0*/  SHF.R.S32.HI R7, RZ, 0x1f, R7 ;  /* 0x0000001fff077819 */ /* 0x000fe20000011407 */
[----:B-1----:R-:W-:Y:S02]  /*01f0*/  IMAD.WIDE R4, R11, 0x4, R2 ;  /* 0x000000040b047825 */ /* 0x002fe400078e0202 */
[----:B------:R-:W1:Y:S01]  /*0200*/  LDC.64 R2, c[0x0][0x210] ;  /* 0x00008400ff027b82 */ /* 0x000e620000000a00 */
[----:B------:R-:W-:Y:S02]  /*0210*/  IADD3.X R7, R7, R8, R6, P4, P5 ;  /* 0x0000000807077210 */ /* 0x000fe400027ea406 */
[C---:B------:R-:W-:Y:S01]  /*0220*/  LEA R6, P4, R10.reuse, UR6, 0x2 ;  /* 0x000000060a067c11 */ /* 0x040fe2000f8810ff */
[----:B------:R-:W-:Y:S01]  /*0230*/  IMAD.MOV.U32 R12, RZ, RZ, RZ ;  /* 0x000000ffff0c7224 */ /* 0x000fe200078e00ff */
[----:B------:R-:W2:Y:S02]  /*0240*/  @P2 LDG.E R9, desc[UR4][R4.64] ;  /* 0x0000000404092981 */ /* 0x000ea4000c1e1900 */
[----:B------:R-:W-:-:S05]  /*0250*/  LEA.HI.X R7, R10, UR7, R7, 0x2, P4 ;  /* 0x000000070a077c11 */ /* 0x000fca000a0f1407 */
[----:B------:R-:W3:Y:S01]  /*0260*/  @P3 LDG.E R12, desc[UR4][R6.64+-0x100] ;  /* 0xffff0004060c3981 */ /* 0x000ee2000c1e1900 */
[----:B------:R-:W-:Y:S02]  /*0270*/  IMAD.MOV.U32 R8, RZ, RZ, RZ ;  /* 0x000000ffff087224 */ /* 0x000fe400078e00ff */
[----:B-1----:R-:W-:-:S05]  /*0280*/  IMAD.WIDE R2, R11, 0x4, R2 ;  /* 0x000000040b027825 */ /* 0x002fca00078e0202 */
[----:B------:R-:W4:Y:S01]  /*0290*/  @P2 LDG.E R8, desc[UR4][R2.64] ;  /* 0x0000000402082981 */ /* 0x000f22000c1e1900 */
[----:B--2---:R-:W-:-:S05]  /*02a0*/  SEL R9, R9, RZ, P2 ;  /* 0x000000ff09097207 */ /* 0x004fca0001000000 */
[----:B------:R-:W-:Y:S01]  /*02b0*/  FADD R10, RZ, -R9 ;  /* 0x80000009ff0a7221 */ /* 0x000fe20000000000 */
[----:B---3--:R-:W-:-:S03]  /*02c0*/  SEL R12, R12, RZ, P3 ;  /* 0x000000ff0c0c7207 */ /* 0x008fc60001800000 */
[----:B------:R-:W-:Y:S02]  /*02d0*/  FMUL R10, R10, 1.4426950216293334961 ;  /* 0x3fb8aa3b0a0a7820 */ /* 0x000fe40000400000 */
[----:B------:R-:W-:-:S03]  /*02e0*/  FADD R4, RZ, -R12 ;  /* 0x8000000cff047221 */ /* 0x000fc60000000000 */
[----:B------:R-:W-:Y:S01]  /*02f0*/  FSETP.GEU.AND P3, PT, R10, -126, PT ;  /* 0xc2fc00000a00780b */ /* 0x000fe20003f6e000 */
[----:B------:R-:W-:-:S05]  /*0300*/  FMUL R5, R4, 1.4426950216293334961 ;  /* 0x3fb8aa3b04057820 */ /* 0x000fca0000400000 */
[----:B------:R-:W-:Y:S02]  /*0310*/  FSETP.GEU.AND P4, PT, R5, -126, PT ;  /* 0xc2fc00000500780b */ /* 0x000fe40003f8e000 */
[----:B----4-:R-:W-:-:S05]  /*0320*/  SEL R14, R8, RZ, P2 ;  /* 0x000000ff080e7207 */ /* 0x010fca0001000000 */
[----:B------:R-:W-:-:S04]  /*0330*/  @!P3 FMUL R10, R10, 0.5 ;  /* 0x3f0000000a0ab820 */ /* 0x000fc80000400000 */
[----:B------:R1:W2:Y:S02]  /*0340*/  MUFU.EX2 R4, R10 ;  /* 0x0000000a00047308 */ /* 0x0002a40000000800 */
[----:B------:R-:W-:-:S06]  /*0350*/  @!P4 FMUL R5, R5, 0.5 ;  /* 0x3f0000000505c820 */ /* 0x000fcc0000400000 */
[----:B------:R-:W3:Y:S01]  /*0360*/  MUFU.EX2 R2, R5 ;  /* 0x0000000500027308 */ /* 0x000ee20000000800 */
[----:B-1----:R-:W-:Y:S02]  /*0370*/  IMAD.MOV.U32 R10, RZ, RZ, 0x3e800000 ;  /* 0x3e800000ff0a7424 */ /* 0x002fe400078e00ff */
[----:B--2---:R-:W-:-:S04]  /*0380*/  @!P3 FMUL R4, R4, R4 ;  /* 0x000000040404b220 */ /* 0x004fc80000400000 */
[----:B------:R-:W-:Y:S01]  /*0390*/  FADD R4, R4, 1 ;  /* 0x3f80000004047421 */ /* 0x000fe20000000000 */
[----:B---3--:R-:W-:-:S04]  /*03a0*/  @!P4 FMUL R2, R2, R2 ;  /* 0x000000020202c220 */ /* 0x008fc80000400000 */
[----:B------:R-:W-:Y:S01]  /*03b0*/  FSETP.GT.AND P3, PT, R4, 8.50705917302346158658e+37, PT ;  /* 0x7e8000000400780b */ /* 0x000fe20003f64000 */
[----:B------:R-:W-:-:S03]  /*03c0*/  FADD R7, R2, 1 ;  /* 0x3f80000002077421 */ /* 0x000fc60000000000 */
[----:B------:R-:W-:Y:S01]  /*03d0*/  FSEL R5, R10, 1, P3 ;  /* 0x3f8000000a057808 */ /* 0x000fe20001800000 */
[----:B------:R-:W1:Y:S01]  /*03e0*/  LDC.64 R2, c[0x0][0x228] ;  /* 0x00008a00ff027b82 */ /* 0x000e620000000a00 */
[----:B------:R-:W-:-:S04]  /*03f0*/  FSETP.GT.AND P4, PT, R7, 8.50705917302346158658e+37, PT ;  /* 0x7e8000000700780b */ /* 0x000fc80003f84000 */
[----:B------:R-:W-:-:S03]  /*0400*/  FSEL R8, R10, 1, P4 ;  /* 0x3f8000000a087808 */ /* 0x000fc60002000000 */
[----:B------:R-:W-:-:S06]  /*0410*/  @P3 FMUL R4, R4, 0.25 ;  /* 0x3e80000004043820 */ /* 0x000fcc0000400000 */
[----:B------:R-:W2:Y:S01]  /*0420*/  MUFU.RCP R4, R4 ;  /* 0x0000000400047308 */ /* 0x000ea20000001000 */
[----:B------:R-:W-:-:S07]  /*0430*/  @P4 FMUL R7, R7, 0.25 ;  /* 0x3e80000007074820 */ /* 0x000fce0000400000 */
[----:B------:R-:W3:Y:S01]  /*0440*/  MUFU.RCP R7, R7 ;  /* 0x0000000700077308 */ /* 0x000ee20000001000 */
[----:B-1----:R-:W-:-:S04]  /*0450*/  IMAD.WIDE R2, R0, 0x4, R2 ;  /* 0x0000000400027825 */ /* 0x002fc800078e0202 */
[----:B--2---:R-:W-:-:S04]  /*0460*/  FMUL R6, R4, R5 ;  /* 0x0000000504067220 */ /* 0x004fc80000400000 */
[----:B------:R-:W-:Y:S01]  /*0470*/  FFMA R9, R9, R6, R14 ;  /* 0x0000000609097223 */ /* 0x000fe2000000000e */
[----:B---3--:R-:W-:-:S04]  /*0480*/  FMUL R5, R7, R8 ;  /* 0x0000000807057220 */ /* 0x008fc80000400000 */
[----:B------:R-:W-:Y:S01]  /*0490*/  @P1 FMUL R9, R12, R5 ;  /* 0x000000050c091220 */ /* 0x000fe20000400000 */
[----:B------:R-:W-:Y:S06]  /*04a0*/  @P0 EXIT ;  /* 0x000000000000094d */ /* 0x000fec0003800000 */
[----:B------:R-:W-:Y:S01]  /*04b0*/  STG.E desc[UR4][R2.64], R9 ;  /* 0x0000000902007986 */ /* 0x000fe2000c101904 */
[----:B------:R-:W-:Y:S05]  /*04c0*/  EXIT ;  /* 0x000000000000794d */ /* 0x000fea0003800000 */
.L_x_0:
[----:B------:R-:W-:-:S00]  /*04d0*/  BRA `(.L_x_0) ;  /* 0xfffffffc00fc7947 */ /* 0x000fc0000383ffff */
[----:B------:R-:W-:-:S00]  /*04e0*/  NOP ;  /* 0x0000000000007918 */ /* 0x000fc00000000000 */
        /* <DEDUP_REMOVED lines=9> */
.L_x_1:


//--------------------- .nv.constant0.triton_poi_fused_cat_3 --------------------------
	.section	.nv.constant0.triton_poi_fused_cat_3,"a",@progbits
	.sectionflags	@""
	.align	4
.nv.constant0.triton_poi_fused_cat_3:
	.zero		564
